//
// Generated by NVIDIA NVVM Compiler
//
// Compiler Build ID: CL-36424714
// Cuda compilation tools, release 13.0, V13.0.88
// Based on NVVM 20.0.0
//

.version 9.0
.target sm_100
.address_size 64

	// .globl	_Z3addPfS_S_i

.visible .entry _Z3addPfS_S_i(
	.param .u64 .ptr .align 1 _Z3addPfS_S_i_param_0,
	.param .u64 .ptr .align 1 _Z3addPfS_S_i_param_1,
	.param .u64 .ptr .align 1 _Z3addPfS_S_i_param_2,
	.param .u32 _Z3addPfS_S_i_param_3
)
{
	.reg .b32 	%r<5>;
	.reg .b32 	%f<4>;
	.reg .b64 	%rd<11>;

	ld.param.u64 	%rd1, [_Z3addPfS_S_i_param_0];
	ld.param.u64 	%rd2, [_Z3addPfS_S_i_param_1];
	ld.param.u64 	%rd3, [_Z3addPfS_S_i_param_2];
	ld.param.u32 	%r1, [_Z3addPfS_S_i_param_3];
	cvta.to.global.u64 	%rd4, %rd3;
	cvta.to.global.u64 	%rd5, %rd2;
	cvta.to.global.u64 	%rd6, %rd1;
	mov.u32 	%r2, %tid.x;
	mov.u32 	%r3, %tid.y;
	mad.lo.s32 	%r4, %r1, %r2, %r3;
	mul.wide.s32 	%rd7, %r4, 4;
	add.s64 	%rd8, %rd6, %rd7;
	ld.global.f32 	%f1, [%rd8];
	add.s64 	%rd9, %rd5, %rd7;
	ld.global.f32 	%f2, [%rd9];
	add.f32 	%f3, %f1, %f2;
	add.s64 	%rd10, %rd4, %rd7;
	st.global.f32 	[%rd10], %f3;
	ret;

}


// ===== COMPILED SASS (sm_100) =====

	.target	sm_100

	.elftype	@"ET_EXEC"


//--------------------- .note.nv.tkinfo           --------------------------
	.section	.note.nv.tkinfo,"",@"SHT_NOTE"
	.sectionflags	@"SHF_NOTE_NV_TKINFO"
	.tkinfo
        /*0018*/ 	.word	0x00000002
        /*0030*/ 	.string	""
        /*0030*/ 	.string	"ptxas"
        /*0030*/ 	.string	"Cuda compilation tools, release 13.0, V13.0.88"
        /*0030*/ 	.string	"Build cuda_13.0.r13.0/compiler.36424714_0"
        /*0030*/ 	.string	"-arch sm_100 -m 64 "



//--------------------- .note.nv.cuinfo           --------------------------
	.section	.note.nv.cuinfo,"",@"SHT_NOTE"
	.sectionflags	@"SHF_NOTE_NV_CUINFO"
        /*0018*/ 	.short	0x0002
        /*001a*/ 	.short	0x0064
        /*001c*/ 	.short	0x0082
	.zero		2


//--------------------- .nv.info                  --------------------------
	.section	.nv.info,"",@"SHT_CUDA_INFO"
	.align	4


	//----- nvinfo : EIATTR_REGCOUNT
	.align		4
        /*0000*/ 	.byte	0x04, 0x2f
        /*0002*/ 	.short	(.L_1 - .L_0)
	.align		4
.L_0:
        /*0004*/ 	.word	index@(_Z3addPfS_S_i)
        /*0008*/ 	.word	0x0000000c


	//----- nvinfo : EIATTR_FRAME_SIZE
	.align		4
.L_1:
        /*000c*/ 	.byte	0x04, 0x11
        /*000e*/ 	.short	(.L_3 - .L_2)
	.align		4
.L_2:
        /*0010*/ 	.word	index@(_Z3addPfS_S_i)
        /*0014*/ 	.word	0x00000000


	//----- nvinfo : EIATTR_MIN_STACK_SIZE
	.align		4
.L_3:
        /*0018*/ 	.byte	0x04, 0x12
        /*001a*/ 	.short	(.L_5 - .L_4)
	.align		4
.L_4:
        /*001c*/ 	.word	index@(_Z3addPfS_S_i)
        /*0020*/ 	.word	0x00000000
.L_5:


//--------------------- .nv.compat                --------------------------
	.section	.nv.compat,"",@"SHT_CUDA_COMPAT_INFO"
	.align	4
        /*0000*/ 	.byte	0x02, 0x09, 0x00, 0x00, 0x02, 0x02, 0x01, 0x00, 0x02, 0x05, 0x05, 0x00, 0x03, 0x07, 0x01, 0x01
        /*0010*/ 	.byte	0x02, 0x03, 0x00, 0x00, 0x02, 0x06, 0x01, 0x00, 0x04, 0x0b, 0x08, 0x00, 0x09, 0x00, 0x00, 0x00
        /*0020*/ 	.byte	0x00, 0x00, 0x00, 0x00


//--------------------- .nv.info._Z3addPfS_S_i    --------------------------
	.section	.nv.info._Z3addPfS_S_i,"",@"SHT_CUDA_INFO"
	.sectionflags	@""
	.align	4


	//----- nvinfo : EIATTR_CUDA_API_VERSION
	.align		4
        /*0000*/ 	.byte	0x04, 0x37
        /*0002*/ 	.short	(.L_7 - .L_6)
.L_6:
        /*0004*/ 	.word	0x00000082


	//----- nvinfo : EIATTR_KPARAM_INFO
	.align		4
.L_7:
        /*0008*/ 	.byte	0x04, 0x17
        /*000a*/ 	.short	(.L_9 - .L_8)
.L_8:
        /*000c*/ 	.word	0x00000000
        /*0010*/ 	.short	0x0003
        /*0012*/ 	.short	0x0018
        /*0014*/ 	.byte	0x00, 0xf0, 0x11, 0x00


	//----- nvinfo : EIATTR_KPARAM_INFO
	.align		4
.L_9:
        /*0018*/ 	.byte	0x04, 0x17
        /*001a*/ 	.short	(.L_11 - .L_10)
.L_10:
        /*001c*/ 	.word	0x00000000
        /*0020*/ 	.short	0x0002
        /*0022*/ 	.short	0x0010
        /*0024*/ 	.byte	0x00, 0xf5, 0x21, 0x00


	//----- nvinfo : EIATTR_KPARAM_INFO
	.align		4
.L_11:
        /*0028*/ 	.byte	0x04, 0x17
        /*002a*/ 	.short	(.L_13 - .L_12)
.L_12:
        /*002c*/ 	.word	0x00000000
        /*0030*/ 	.short	0x0001
        /*0032*/ 	.short	0x0008
        /*0034*/ 	.byte	0x00, 0xf5, 0x21, 0x00


	//----- nvinfo : EIATTR_KPARAM_INFO
	.align		4
.L_13:
        /*0038*/ 	.byte	0x04, 0x17
        /*003a*/ 	.short	(.L_15 - .L_14)
.L_14:
        /*003c*/ 	.word	0x00000000
        /*0040*/ 	.short	0x0000
        /*0042*/ 	.short	0x0000
        /*0044*/ 	.byte	0x00, 0xf5, 0x21, 0x00


	//----- nvinfo : EIATTR_SPARSE_MMA_MASK
	.align		4
.L_15:
        /*0048*/ 	.byte	0x03, 0x50
        /*004a*/ 	.short	0x0000


	//----- nvinfo : EIATTR_MAXREG_COUNT
	.align		4
        /*004c*/ 	.byte	0x03, 0x1b
        /*004e*/ 	.short	0x00ff


	//----- nvinfo : EIATTR_MERCURY_ISA_VERSION
	.align		4
        /*0050*/ 	.byte	0x03, 0x5f
        /*0052*/ 	.short	0x0101


	//----- nvinfo : EIATTR_VRC_CTA_INIT_COUNT
	.align		4
        /*0054*/ 	.byte	0x02, 0x4a
	.zero		1
	.zero		1


	//----- nvinfo : EIATTR_EXIT_INSTR_OFFSETS
	.align		4
        /*0058*/ 	.byte	0x04, 0x1c
        /*005a*/ 	.short	(.L_17 - .L_16)


	//   ....[0]....
.L_16:
        /*005c*/ 	.word	0x00000100


	//----- nvinfo : EIATTR_CBANK_PARAM_SIZE
	.align		4
.L_17:
        /*0060*/ 	.byte	0x03, 0x19
        /*0062*/ 	.short	0x001c


	//----- nvinfo : EIATTR_PARAM_CBANK
	.align		4
        /*0064*/ 	.byte	0x04, 0x0a
        /*0066*/ 	.short	(.L_19 - .L_18)
	.align		4
.L_18:
        /*0068*/ 	.word	index@(.nv.constant0._Z3addPfS_S_i)
        /*006c*/ 	.short	0x0380
        /*006e*/ 	.short	0x001c


	//----- nvinfo : EIATTR_SW_WAR
	.align		4
.L_19:
        /*0070*/ 	.byte	0x04, 0x36
        /*0072*/ 	.short	(.L_21 - .L_20)
.L_20:
        /*0074*/ 	.word	0x00000008
.L_21:


//--------------------- .nv.callgraph             --------------------------
	.section	.nv.callgraph,"",@"SHT_CUDA_CALLGRAPH"
	.align	4
	.sectionentsize	8
	.align		4
        /*0000*/ 	.word	0x00000000
	.align		4
        /*0004*/ 	.word	0xffffffff
	.align		4
        /*0008*/ 	.word	0x00000000
	.align		4
        /*000c*/ 	.word	0xfffffffe
	.align		4
        /*0010*/ 	.word	0x00000000
	.align		4
        /*0014*/ 	.word	0xfffffffd
	.align		4
        /*0018*/ 	.word	0x00000000
	.align		4
        /*001c*/ 	.word	0xfffffffc


//--------------------- .text._Z3addPfS_S_i       --------------------------
	.section	.text._Z3addPfS_S_i,"ax",@progbits
	.align	128
        .global         _Z3addPfS_S_i
        .type           _Z3addPfS_S_i,@function
        .size           _Z3addPfS_S_i,(.L_x_1 - _Z3addPfS_S_i)
        .other          _Z3addPfS_S_i,@"STO_CUDA_ENTRY STV_DEFAULT"
_Z3addPfS_S_i:
.text._Z3addPfS_S_i:
[----:B------:R-:W-:Y:S01]  /*0000*/  LDC R1, c[0x0][0x37c] ;  /* 0x0000df00ff017b82 */ /* 0x000fe20000000800 */
[----:B------:R-:W0:Y:S07]  /*0010*/  S2R R9, SR_TID.X ;  /* 0x0000000000097919 */ /* 0x000e2e0000002100 */
[----:B------:R-:W1:Y:S01]  /*0020*/  LDC.64 R2, c[0x0][0x380] ;  /* 0x0000e000ff027b82 */ /* 0x000e620000000a00 */
[----:B------:R-:W0:Y:S01]  /*0030*/  LDCU UR6, c[0x0][0x398] ;  /* 0x00007300ff0677ac */ /* 0x000e220008000800 */
[----:B------:R-:W0:Y:S01]  /*0040*/  S2R R0, SR_TID.Y ;  /* 0x0000000000007919 */ /* 0x000e220000002200 */
[----:B------:R-:W2:Y:S05]  /*0050*/  LDCU.64 UR4, c[0x0][0x358] ;  /* 0x00006b00ff0477ac */ /* 0x000eaa0008000a00 */
[----:B------:R-:W3:Y:S08]  /*0060*/  LDC.64 R4, c[0x0][0x388] ;  /* 0x0000e200ff047b82 */ /* 0x000ef00000000a00 */
[----:B------:R-:W4:Y:S01]  /*0070*/  LDC.64 R6, c[0x0][0x390] ;  /* 0x0000e400ff067b82 */ /* 0x000f220000000a00 */
[----:B0-----:R-:W-:-:S04]  /*0080*/  IMAD R9, R9, UR6, R0 ;  /* 0x0000000609097c24 */ /* 0x001fc8000f8e0200 */
[----:B-1----:R-:W-:-:S04]  /*0090*/  IMAD.WIDE R2, R9, 0x4, R2 ;  /* 0x0000000409027825 */ /* 0x002fc800078e0202 */
[C---:B---3--:R-:W-:Y:S02]  /*00a0*/  IMAD.WIDE R4, R9.reuse, 0x4, R4 ;  /* 0x0000000409047825 */ /* 0x048fe400078e0204 */
[----:B--2---:R-:W2:Y:S04]  /*00b0*/  LDG.E R2, desc[UR4][R2.64] ;  /* 0x0000000402027981 */ /* 0x004ea8000c1e1900 */
[----:B------:R-:W2:Y:S01]  /*00c0*/  LDG.E R5, desc[UR4][R4.64] ;  /* 0x0000000404057981 */ /* 0x000ea2000c1e1900 */
[----:B----4-:R-:W-:-:S04]  /*00d0*/  IMAD.WIDE R6, R9, 0x4, R6 ;  /* 0x0000000409067825 */ /* 0x010fc800078e0206 */
[----:B--2---:R-:W-:-:S05]  /*00e0*/  FADD R9, R2, R5 ;  /* 0x0000000502097221 */ /* 0x004fca0000000000 */
[----:B------:R-:W-:Y:S01]  /*00f0*/  STG.E desc[UR4][R6.64], R9 ;  /* 0x0000000906007986 */ /* 0x000fe2000c101904 */
[----:B------:R-:W-:Y:S05]  /*0100*/  EXIT ;  /* 0x000000000000794d */ /* 0x000fea0003800000 */
.L_x_0:
[----:B------:R-:W-:-:S00]  /*0110*/  BRA `(.L_x_0) ;  /* 0xfffffffc00fc7947 */ /* 0x000fc0000383ffff */
[----:B------:R-:W-:-:S00]  /*0120*/  NOP ;  /* 0x0000000000007918 */ /* 0x000fc00000000000 */
        /* <DEDUP_REMOVED lines=13> */
.L_x_1:


//--------------------- .nv.shared.reserved.0     --------------------------
	.section	.nv.shared.reserved.0,"aw",@nobits
	.weak		__nv_reservedSMEM_offset_0_alias
	.size		__nv_reservedSMEM_offset_0_alias, 0, 64
	.other		__nv_reservedSMEM_offset_0_alias,@"STO_CUDA_RESERVED_SHARED STV_DEFAULT"
__nv_reservedSMEM_offset_0_alias:
	.zero		0
	.zero		64


//--------------------- .nv.constant0._Z3addPfS_S_i --------------------------
	.section	.nv.constant0._Z3addPfS_S_i,"a",@progbits
	.sectionflags	@""
	.align	4
.nv.constant0._Z3addPfS_S_i:
	.zero		924


//--------------------- SYMBOLS --------------------------

	.type		.nv.reservedSmem.offset0,@object
	.size		.nv.reservedSmem.offset0,0x4
